//
// Generated by NVIDIA NVVM Compiler
//
// Compiler Build ID: CL-36424714
// Cuda compilation tools, release 13.0, V13.0.88
// Based on NVVM 20.0.0
//

.version 9.0
.target sm_100
.address_size 64

	// .globl	_Z10gpuCGSolvev

.visible .entry _Z10gpuCGSolvev()
{


	ret;

}


// ===== COMPILED SASS (sm_100) =====

	.target	sm_100

	.elftype	@"ET_EXEC"


//--------------------- .note.nv.tkinfo           --------------------------
	.section	.note.nv.tkinfo,"",@"SHT_NOTE"
	.sectionflags	@"SHF_NOTE_NV_TKINFO"
	.tkinfo
        /*0018*/ 	.word	0x00000002
        /*0030*/ 	.string	""
        /*0030*/ 	.string	"ptxas"
        /*0030*/ 	.string	"Cuda compilation tools, release 13.0, V13.0.88"
        /*0030*/ 	.string	"Build cuda_13.0.r13.0/compiler.36424714_0"
        /*0030*/ 	.string	"-arch sm_100 -m 64 "



//--------------------- .note.nv.cuinfo           --------------------------
	.section	.note.nv.cuinfo,"",@"SHT_NOTE"
	.sectionflags	@"SHF_NOTE_NV_CUINFO"
        /*0018*/ 	.short	0x0002
        /*001a*/ 	.short	0x0064
        /*001c*/ 	.short	0x0082
	.zero		2


//--------------------- .nv.info                  --------------------------
	.section	.nv.info,"",@"SHT_CUDA_INFO"
	.align	4


	//----- nvinfo : EIATTR_REGCOUNT
	.align		4
        /*0000*/ 	.byte	0x04, 0x2f
        /*0002*/ 	.short	(.L_1 - .L_0)
	.align		4
.L_0:
        /*0004*/ 	.word	index@(_Z10gpuCGSolvev)
        /*0008*/ 	.word	0x00000004


	//----- nvinfo : EIATTR_FRAME_SIZE
	.align		4
.L_1:
        /*000c*/ 	.byte	0x04, 0x11
        /*000e*/ 	.short	(.L_3 - .L_2)
	.align		4
.L_2:
        /*0010*/ 	.word	index@(_Z10gpuCGSolvev)
        /*0014*/ 	.word	0x00000000


	//----- nvinfo : EIATTR_MIN_STACK_SIZE
	.align		4
.L_3:
        /*0018*/ 	.byte	0x04, 0x12
        /*001a*/ 	.short	(.L_5 - .L_4)
	.align		4
.L_4:
        /*001c*/ 	.word	index@(_Z10gpuCGSolvev)
        /*0020*/ 	.word	0x00000000
.L_5:


//--------------------- .nv.compat                --------------------------
	.section	.nv.compat,"",@"SHT_CUDA_COMPAT_INFO"
	.align	4
        /*0000*/ 	.byte	0x02, 0x09, 0x00, 0x00, 0x02, 0x02, 0x01, 0x00, 0x02, 0x05, 0x05, 0x00, 0x03, 0x07, 0x01, 0x01
        /*0010*/ 	.byte	0x02, 0x03, 0x00, 0x00, 0x02, 0x06, 0x01, 0x00, 0x04, 0x0b, 0x08, 0x00, 0x09, 0x00, 0x00, 0x00
        /*0020*/ 	.byte	0x00, 0x00, 0x00, 0x00


//--------------------- .nv.info._Z10gpuCGSolvev  --------------------------
	.section	.nv.info._Z10gpuCGSolvev,"",@"SHT_CUDA_INFO"
	.sectionflags	@""
	.align	4


	//----- nvinfo : EIATTR_CUDA_API_VERSION
	.align		4
        /*0000*/ 	.byte	0x04, 0x37
        /*0002*/ 	.short	(.L_7 - .L_6)
.L_6:
        /*0004*/ 	.word	0x00000082


	//----- nvinfo : EIATTR_SPARSE_MMA_MASK
	.align		4
.L_7:
        /*0008*/ 	.byte	0x03, 0x50
        /*000a*/ 	.short	0x0000


	//----- nvinfo : EIATTR_MAXREG_COUNT
	.align		4
        /*000c*/ 	.byte	0x03, 0x1b
        /*000e*/ 	.short	0x00ff


	//----- nvinfo : EIATTR_MERCURY_ISA_VERSION
	.align		4
        /*0010*/ 	.byte	0x03, 0x5f
        /*0012*/ 	.short	0x0101


	//----- nvinfo : EIATTR_VRC_CTA_INIT_COUNT
	.align		4
        /*0014*/ 	.byte	0x02, 0x4a
	.zero		1
	.zero		1


	//----- nvinfo : EIATTR_EXIT_INSTR_OFFSETS
	.align		4
        /*0018*/ 	.byte	0x04, 0x1c
        /*001a*/ 	.short	(.L_9 - .L_8)


	//   ....[0]....
.L_8:
        /*001c*/ 	.word	0x00000010


	//----- nvinfo : EIATTR_SW_WAR
	.align		4
.L_9:
        /*0020*/ 	.byte	0x04, 0x36
        /*0022*/ 	.short	(.L_11 - .L_10)
.L_10:
        /*0024*/ 	.word	0x00000008
.L_11:


//--------------------- .nv.callgraph             --------------------------
	.section	.nv.callgraph,"",@"SHT_CUDA_CALLGRAPH"
	.align	4
	.sectionentsize	8
	.align		4
        /*0000*/ 	.word	0x00000000
	.align		4
        /*0004*/ 	.word	0xffffffff
	.align		4
        /*0008*/ 	.word	0x00000000
	.align		4
        /*000c*/ 	.word	0xfffffffe
	.align		4
        /*0010*/ 	.word	0x00000000
	.align		4
        /*0014*/ 	.word	0xfffffffd
	.align		4
        /*0018*/ 	.word	0x00000000
	.align		4
        /*001c*/ 	.word	0xfffffffc


//--------------------- .text._Z10gpuCGSolvev     --------------------------
	.section	.text._Z10gpuCGSolvev,"ax",@progbits
	.align	128
        .global         _Z10gpuCGSolvev
        .type           _Z10gpuCGSolvev,@function
        .size           _Z10gpuCGSolvev,(.L_x_1 - _Z10gpuCGSolvev)
        .other          _Z10gpuCGSolvev,@"STO_CUDA_ENTRY STV_DEFAULT"
_Z10gpuCGSolvev:
.text._Z10gpuCGSolvev:
[----:B------:R-:W-:Y:S01]  /*0000*/  LDC R1, c[0x0][0x37c] ;  /* 0x0000df00ff017b82 */ /* 0x000fe20000000800 */
[----:B------:R-:W-:Y:S05]  /*0010*/  EXIT ;  /* 0x000000000000794d */ /* 0x000fea0003800000 */
.L_x_0:
[----:B------:R-:W-:-:S00]  /*0020*/  BRA `(.L_x_0) ;  /* 0xfffffffc00fc7947 */ /* 0x000fc0000383ffff */
[----:B------:R-:W-:-:S00]  /*0030*/  NOP ;  /* 0x0000000000007918 */ /* 0x000fc00000000000 */
        /* <DEDUP_REMOVED lines=12> */
.L_x_1:


//--------------------- .nv.shared.reserved.0     --------------------------
	.section	.nv.shared.reserved.0,"aw",@nobits
	.weak		__nv_reservedSMEM_offset_0_alias
	.size		__nv_reservedSMEM_offset_0_alias, 0, 64
	.other		__nv_reservedSMEM_offset_0_alias,@"STO_CUDA_RESERVED_SHARED STV_DEFAULT"
__nv_reservedSMEM_offset_0_alias:
	.zero		0
	.zero		64


//--------------------- .nv.constant0._Z10gpuCGSolvev --------------------------
	.section	.nv.constant0._Z10gpuCGSolvev,"a",@progbits
	.sectionflags	@""
	.align	4
.nv.constant0._Z10gpuCGSolvev:
	.zero		896


//--------------------- SYMBOLS --------------------------

	.type		.nv.reservedSmem.offset0,@object
	.size		.nv.reservedSmem.offset0,0x4
